	.headerflags	@"EF_CUDA_TEXMODE_UNIFIED EF_CUDA_64BIT_ADDRESS EF_CUDA_ACCELERATORS EF_CUDA_SM90 EF_CUDA_VIRTUAL_SM(EF_CUDA_SM90)"
	.elftype	@"ET_EXEC"


//--------------------- .nv.info                  --------------------------
	.section	.nv.info,"",@"SHT_CUDA_INFO"
	.align	4


	//----- nvinfo : EIATTR_REGCOUNT
	.align		4
        /*0000*/ 	.byte	0x04, 0x2f
        /*0002*/ 	.short	(.L_1 - .L_0)
	.align		4
.L_0:
        /*0004*/ 	.word	index@(triton_poi_fused_pow_4)
        /*0008*/ 	.word	0x0000000b


	//----- nvinfo : EIATTR_MIN_STACK_SIZE
	.align		4
.L_1:
        /*000c*/ 	.byte	0x04, 0x12
        /*000e*/ 	.short	(.L_3 - .L_2)
	.align		4
.L_2:
        /*0010*/ 	.word	index@(triton_poi_fused_pow_4)
        /*0014*/ 	.word	0x00000000


	//----- nvinfo : EIATTR_FRAME_SIZE
	.align		4
.L_3:
        /*0018*/ 	.byte	0x04, 0x11
        /*001a*/ 	.short	(.L_5 - .L_4)
	.align		4
.L_4:
        /*001c*/ 	.word	index@(triton_poi_fused_pow_4)
        /*0020*/ 	.word	0x00000000


	//----- nvinfo : EIATTR_MIN_STACK_SIZE
	.align		4
.L_5:
        /*0024*/ 	.byte	0x04, 0x12
        /*0026*/ 	.short	(.L_7 - .L_6)
	.align		4
.L_6:
        /*0028*/ 	.word	index@(triton_poi_fused_pow_4)
        /*002c*/ 	.word	0x00000000
.L_7:


//--------------------- .nv.info.triton_poi_fused_pow_4 --------------------------
	.section	.nv.info.triton_poi_fused_pow_4,"",@"SHT_CUDA_INFO"
	.sectionflags	@""
	.align	4


	//----- nvinfo : EIATTR_CUDA_API_VERSION
	.align		4
        /*0000*/ 	.byte	0x04, 0x37
        /*0002*/ 	.short	(.L_9 - .L_8)
.L_8:
        /*0004*/ 	.word	0x0000007c


	//----- nvinfo : EIATTR_KPARAM_INFO
	.align		4
.L_9:
        /*0008*/ 	.byte	0x04, 0x17
        /*000a*/ 	.short	(.L_11 - .L_10)
.L_10:
        /*000c*/ 	.word	0x00000000
        /*0010*/ 	.short	0x0002
        /*0012*/ 	.short	0x0010
        /*0014*/ 	.byte	0x00, 0xf0, 0x11, 0x00


	//----- nvinfo : EIATTR_KPARAM_INFO
	.align		4
.L_11:
        /*0018*/ 	.byte	0x04, 0x17
        /*001a*/ 	.short	(.L_13 - .L_12)
.L_12:
        /*001c*/ 	.word	0x00000000
        /*0020*/ 	.short	0x0001
        /*0022*/ 	.short	0x0008
        /*0024*/ 	.byte	0x00, 0xf4, 0x21, 0x00


	//----- nvinfo : EIATTR_KPARAM_INFO
	.align		4
.L_13:
        /*0028*/ 	.byte	0x04, 0x17
        /*002a*/ 	.short	(.L_15 - .L_14)
.L_14:
        /*002c*/ 	.word	0x00000000
        /*0030*/ 	.short	0x0000
        /*0032*/ 	.short	0x0000
        /*0034*/ 	.byte	0x00, 0xf4, 0x21, 0x00


	//----- nvinfo : EIATTR_SPARSE_MMA_MASK
	.align		4
.L_15:
        /*0038*/ 	.byte	0x03, 0x50
        /*003a*/ 	.short	0x0000


	//----- nvinfo : EIATTR_MAXREG_COUNT
	.align		4
        /*003c*/ 	.byte	0x03, 0x1b
        /*003e*/ 	.short	0x00ff


	//----- nvinfo : EIATTR_EXIT_INSTR_OFFSETS
	.align		4
        /*0040*/ 	.byte	0x04, 0x1c
        /*0042*/ 	.short	(.L_17 - .L_16)


	//   ....[0]....
.L_16:
        /*0044*/ 	.word	0x00000110


	//   ....[1]....
        /*0048*/ 	.word	0x00000130


	//----- nvinfo : EIATTR_REQNTID
	.align		4
.L_17:
        /*004c*/ 	.byte	0x04, 0x10
        /*004e*/ 	.short	(.L_19 - .L_18)
.L_18:
        /*0050*/ 	.word	0x00000020
        /*0054*/ 	.word	0x00000001
        /*0058*/ 	.word	0x00000001


	//----- nvinfo : EIATTR_CBANK_PARAM_SIZE
	.align		4
.L_19:
        /*005c*/ 	.byte	0x03, 0x19
        /*005e*/ 	.short	0x0014


	//----- nvinfo : EIATTR_PARAM_CBANK
	.align		4
        /*0060*/ 	.byte	0x04, 0x0a
        /*0062*/ 	.short	(.L_21 - .L_20)
	.align		4
.L_20:
        /*0064*/ 	.word	index@(.nv.constant0.triton_poi_fused_pow_4)
        /*0068*/ 	.short	0x0210
        /*006a*/ 	.short	0x0014


	//----- nvinfo : EIATTR_SW_WAR
	.align		4
.L_21:
        /*006c*/ 	.byte	0x04, 0x36
        /*006e*/ 	.short	(.L_23 - .L_22)
.L_22:
        /*0070*/ 	.word	0x00000008
.L_23:


//--------------------- .nv.callgraph             --------------------------
	.section	.nv.callgraph,"",@"SHT_CUDA_CALLGRAPH"
	.align	4
	.sectionentsize	8
	.align		4
        /*0000*/ 	.word	0x00000000
	.align		4
        /*0004*/ 	.word	0xffffffff
	.align		4
        /*0008*/ 	.word	0x00000000
	.align		4
        /*000c*/ 	.word	0xfffffffe
	.align		4
        /*0010*/ 	.word	0x00000000
	.align		4
        /*0014*/ 	.word	0xfffffffd
	.align		4
        /*0018*/ 	.word	0x00000000
	.align		4
        /*001c*/ 	.word	0xfffffffc


//--------------------- .text.triton_poi_fused_pow_4 --------------------------
	.section	.text.triton_poi_fused_pow_4,"ax",@progbits
	.align	128
        .global         triton_poi_fused_pow_4
        .type           triton_poi_fused_pow_4,@function
        .size           triton_poi_fused_pow_4,(.L_x_1 - triton_poi_fused_pow_4)
        .other          triton_poi_fused_pow_4,@"STO_CUDA_ENTRY STV_DEFAULT"
triton_poi_fused_pow_4:
.text.triton_poi_fused_pow_4:
[----:B------:R-:W0:Y:S02]  /*0000*/  LDC R1, c[0x0][0x28] ;  /* 0x00000a00ff017b82 */ /* 0x000e240000000800 */
[----:B------:R-:W1:Y:S01]  /*0010*/  S2R R8, SR_TID.X ;  /* 0x0000000000087919 */ /* 0x000e620000002100 */
[----:B------:R-:W2:Y:S01]  /*0020*/  LDC.64 R2, c[0x0][0x210] ;  /* 0x00008400ff027b82 */ /* 0x000ea20000000a00 */
[----:B------:R-:W-:Y:S01]  /*0030*/  HFMA2.MMA R6, -RZ, RZ, 0, 0 ;  /* 0x00000000ff067435 */ /* 0x000fe200000001ff */
[----:B------:R-:W-:Y:S01]  /*0040*/  ULDC.64 UR4, c[0x0][0x208] ;  /* 0x0000820000047ab9 */ /* 0x000fe20000000a00 */
[----:B------:R-:W3:Y:S01]  /*0050*/  S2R R5, SR_CTAID.X ;  /* 0x0000000000057919 */ /* 0x000ee20000002500 */
[----:B-1----:R-:W-:-:S04]  /*0060*/  LOP3.LUT R0, R8, 0x3, RZ, 0xc0, !PT ;  /* 0x0000000308007812 */ /* 0x002fc800078ec0ff */
[----:B---3--:R-:W-:Y:S02]  /*0070*/  LEA R0, R5, R0, 0x2 ;  /* 0x0000000005007211 */ /* 0x008fe400078e10ff */
[----:B------:R-:W1:Y:S02]  /*0080*/  LDC.64 R4, c[0x0][0x218] ;  /* 0x00008600ff047b82 */ /* 0x000e640000000a00 */
[C---:B------:R-:W-:Y:S01]  /*0090*/  ISETP.GE.AND P0, PT, R0.reuse, 0x4, PT ;  /* 0x000000040000780c */ /* 0x040fe20003f06270 */
[----:B------:R-:W-:-:S04]  /*00a0*/  IMAD R7, R0, 0x5, RZ ;  /* 0x0000000500077824 */ /* 0x000fc800078e02ff */
[----:B--2---:R-:W-:-:S08]  /*00b0*/  IMAD.WIDE R2, R7, 0x4, R2 ;  /* 0x0000000407027825 */ /* 0x004fd000078e0202 */
[----:B------:R-:W2:Y:S01]  /*00c0*/  @!P0 LDG.E.EL R6, desc[UR4][R2.64] ;  /* 0x0000000402068981 */ /* 0x000ea2000c2e1900 */
[----:B------:R-:W-:-:S04]  /*00d0*/  LOP3.LUT P0, RZ, R8, 0x1c, RZ, 0xc0, !PT ;  /* 0x0000001c08ff7812 */ /* 0x000fc8000780c0ff */
[----:B------:R-:W-:Y:S01]  /*00e0*/  ISETP.LT.AND P0, PT, R0, 0x4, !P0 ;  /* 0x000000040000780c */ /* 0x000fe20004701270 */
[----:B-1----:R-:W-:-:S04]  /*00f0*/  IMAD.WIDE R4, R7, 0x4, R4 ;  /* 0x0000000407047825 */ /* 0x002fc800078e0204 */
[----:B--2---:R-:W-:-:S08]  /*0100*/  FMUL R7, R6, R6 ;  /* 0x0000000606077220 */ /* 0x004fd00000400000 */
[----:B------:R-:W-:Y:S05]  /*0110*/  @!P0 EXIT ;  /* 0x000000000000894d */ /* 0x000fea0003800000 */
[----:B------:R-:W-:Y:S01]  /*0120*/  STG.E desc[UR4][R4.64], R7 ;  /* 0x0000000704007986 */ /* 0x000fe2000c101904 */
[----:B------:R-:W-:Y:S05]  /*0130*/  EXIT ;  /* 0x000000000000794d */ /* 0x000fea0003800000 */
.L_x_0:
[----:B------:R-:W-:-:S00]  /*0140*/  BRA `(.L_x_0) ;  /* 0xfffffffc00fc7947 */ /* 0x000fc0000383ffff */
[----:B------:R-:W-:-:S00]  /*0150*/  NOP ;  /* 0x0000000000007918 */ /* 0x000fc00000000000 */
        /* <DEDUP_REMOVED lines=10> */
.L_x_1:


//--------------------- .nv.constant0.triton_poi_fused_pow_4 --------------------------
	.section	.nv.constant0.triton_poi_fused_pow_4,"a",@progbits
	.sectionflags	@""
	.align	4
.nv.constant0.triton_poi_fused_pow_4:
	.zero		548
